//
// Generated by NVIDIA NVVM Compiler
//
// Compiler Build ID: CL-36424714
// Cuda compilation tools, release 13.0, V13.0.88
// Based on NVVM 20.0.0
//

.version 9.0
.target sm_100
.address_size 64

	// .globl	_Z17compute_l2_kernelPKfS0_S0_Pfii

.visible .entry _Z17compute_l2_kernelPKfS0_S0_Pfii(
	.param .u64 .ptr .align 1 _Z17compute_l2_kernelPKfS0_S0_Pfii_param_0,
	.param .u64 .ptr .align 1 _Z17compute_l2_kernelPKfS0_S0_Pfii_param_1,
	.param .u64 .ptr .align 1 _Z17compute_l2_kernelPKfS0_S0_Pfii_param_2,
	.param .u64 .ptr .align 1 _Z17compute_l2_kernelPKfS0_S0_Pfii_param_3,
	.param .u32 _Z17compute_l2_kernelPKfS0_S0_Pfii_param_4,
	.param .u32 _Z17compute_l2_kernelPKfS0_S0_Pfii_param_5
)
{
	.reg .pred 	%p<4>;
	.reg .b32 	%r<13>;
	.reg .b32 	%f<7>;
	.reg .b64 	%rd<20>;

	ld.param.u64 	%rd1, [_Z17compute_l2_kernelPKfS0_S0_Pfii_param_0];
	ld.param.u64 	%rd2, [_Z17compute_l2_kernelPKfS0_S0_Pfii_param_1];
	ld.param.u64 	%rd3, [_Z17compute_l2_kernelPKfS0_S0_Pfii_param_2];
	ld.param.u64 	%rd4, [_Z17compute_l2_kernelPKfS0_S0_Pfii_param_3];
	ld.param.u32 	%r3, [_Z17compute_l2_kernelPKfS0_S0_Pfii_param_4];
	ld.param.u32 	%r4, [_Z17compute_l2_kernelPKfS0_S0_Pfii_param_5];
	mov.u32 	%r6, %ctaid.x;
	mov.u32 	%r7, %ntid.x;
	mov.u32 	%r8, %tid.x;
	mad.lo.s32 	%r1, %r6, %r7, %r8;
	mov.u32 	%r9, %ctaid.y;
	mov.u32 	%r10, %ntid.y;
	mov.u32 	%r11, %tid.y;
	mad.lo.s32 	%r12, %r9, %r10, %r11;
	setp.ge.s32 	%p1, %r1, %r3;
	setp.ge.s32 	%p2, %r12, %r4;
	or.pred  	%p3, %p1, %p2;
	@%p3 bra 	$L__BB0_2;
	cvta.to.global.u64 	%rd5, %rd2;
	cvta.to.global.u64 	%rd6, %rd1;
	cvta.to.global.u64 	%rd7, %rd3;
	cvta.to.global.u64 	%rd8, %rd4;
	cvt.s64.s32 	%rd9, %r1;
	mul.wide.s32 	%rd10, %r1, 4;
	add.s64 	%rd11, %rd5, %rd10;
	ld.global.nc.f32 	%f1, [%rd11];
	cvt.u64.u32 	%rd12, %r12;
	cvt.s64.s32 	%rd13, %r3;
	mad.lo.s64 	%rd14, %rd13, %rd12, %rd9;
	shl.b64 	%rd15, %rd14, 2;
	add.s64 	%rd16, %rd6, %rd15;
	ld.global.nc.f32 	%f2, [%rd16];
	add.f32 	%f3, %f2, %f2;
	sub.f32 	%f4, %f1, %f3;
	mul.wide.u32 	%rd17, %r12, 4;
	add.s64 	%rd18, %rd7, %rd17;
	ld.global.nc.f32 	%f5, [%rd18];
	add.f32 	%f6, %f5, %f4;
	add.s64 	%rd19, %rd8, %rd15;
	st.global.f32 	[%rd19], %f6;
$L__BB0_2:
	ret;

}


// ===== COMPILED SASS (sm_100) =====

	.target	sm_100

	.elftype	@"ET_EXEC"


//--------------------- .note.nv.tkinfo           --------------------------
	.section	.note.nv.tkinfo,"",@"SHT_NOTE"
	.sectionflags	@"SHF_NOTE_NV_TKINFO"
	.tkinfo
        /*0018*/ 	.word	0x00000002
        /*0030*/ 	.string	""
        /*0030*/ 	.string	"ptxas"
        /*0030*/ 	.string	"Cuda compilation tools, release 13.0, V13.0.88"
        /*0030*/ 	.string	"Build cuda_13.0.r13.0/compiler.36424714_0"
        /*0030*/ 	.string	"-arch sm_100 -m 64 "



//--------------------- .note.nv.cuinfo           --------------------------
	.section	.note.nv.cuinfo,"",@"SHT_NOTE"
	.sectionflags	@"SHF_NOTE_NV_CUINFO"
        /*0018*/ 	.short	0x0002
        /*001a*/ 	.short	0x0064
        /*001c*/ 	.short	0x0082
	.zero		2


//--------------------- .nv.info                  --------------------------
	.section	.nv.info,"",@"SHT_CUDA_INFO"
	.align	4


	//----- nvinfo : EIATTR_REGCOUNT
	.align		4
        /*0000*/ 	.byte	0x04, 0x2f
        /*0002*/ 	.short	(.L_1 - .L_0)
	.align		4
.L_0:
        /*0004*/ 	.word	index@(_Z17compute_l2_kernelPKfS0_S0_Pfii)
        /*0008*/ 	.word	0x00000010


	//----- nvinfo : EIATTR_FRAME_SIZE
	.align		4
.L_1:
        /*000c*/ 	.byte	0x04, 0x11
        /*000e*/ 	.short	(.L_3 - .L_2)
	.align		4
.L_2:
        /*0010*/ 	.word	index@(_Z17compute_l2_kernelPKfS0_S0_Pfii)
        /*0014*/ 	.word	0x00000000


	//----- nvinfo : EIATTR_MIN_STACK_SIZE
	.align		4
.L_3:
        /*0018*/ 	.byte	0x04, 0x12
        /*001a*/ 	.short	(.L_5 - .L_4)
	.align		4
.L_4:
        /*001c*/ 	.word	index@(_Z17compute_l2_kernelPKfS0_S0_Pfii)
        /*0020*/ 	.word	0x00000000
.L_5:


//--------------------- .nv.compat                --------------------------
	.section	.nv.compat,"",@"SHT_CUDA_COMPAT_INFO"
	.align	4
        /*0000*/ 	.byte	0x02, 0x09, 0x00, 0x00, 0x02, 0x02, 0x01, 0x00, 0x02, 0x05, 0x05, 0x00, 0x03, 0x07, 0x01, 0x01
        /*0010*/ 	.byte	0x02, 0x03, 0x00, 0x00, 0x02, 0x06, 0x01, 0x00, 0x04, 0x0b, 0x08, 0x00, 0x09, 0x00, 0x00, 0x00
        /*0020*/ 	.byte	0x00, 0x00, 0x00, 0x00


//--------------------- .nv.info._Z17compute_l2_kernelPKfS0_S0_Pfii --------------------------
	.section	.nv.info._Z17compute_l2_kernelPKfS0_S0_Pfii,"",@"SHT_CUDA_INFO"
	.sectionflags	@""
	.align	4


	//----- nvinfo : EIATTR_CUDA_API_VERSION
	.align		4
        /*0000*/ 	.byte	0x04, 0x37
        /*0002*/ 	.short	(.L_7 - .L_6)
.L_6:
        /*0004*/ 	.word	0x00000082


	//----- nvinfo : EIATTR_KPARAM_INFO
	.align		4
.L_7:
        /*0008*/ 	.byte	0x04, 0x17
        /*000a*/ 	.short	(.L_9 - .L_8)
.L_8:
        /*000c*/ 	.word	0x00000000
        /*0010*/ 	.short	0x0005
        /*0012*/ 	.short	0x0024
        /*0014*/ 	.byte	0x00, 0xf0, 0x11, 0x00


	//----- nvinfo : EIATTR_KPARAM_INFO
	.align		4
.L_9:
        /*0018*/ 	.byte	0x04, 0x17
        /*001a*/ 	.short	(.L_11 - .L_10)
.L_10:
        /*001c*/ 	.word	0x00000000
        /*0020*/ 	.short	0x0004
        /*0022*/ 	.short	0x0020
        /*0024*/ 	.byte	0x00, 0xf0, 0x11, 0x00


	//----- nvinfo : EIATTR_KPARAM_INFO
	.align		4
.L_11:
        /*0028*/ 	.byte	0x04, 0x17
        /*002a*/ 	.short	(.L_13 - .L_12)
.L_12:
        /*002c*/ 	.word	0x00000000
        /*0030*/ 	.short	0x0003
        /*0032*/ 	.short	0x0018
        /*0034*/ 	.byte	0x00, 0xf5, 0x21, 0x00


	//----- nvinfo : EIATTR_KPARAM_INFO
	.align		4
.L_13:
        /*0038*/ 	.byte	0x04, 0x17
        /*003a*/ 	.short	(.L_15 - .L_14)
.L_14:
        /*003c*/ 	.word	0x00000000
        /*0040*/ 	.short	0x0002
        /*0042*/ 	.short	0x0010
        /*0044*/ 	.byte	0x00, 0xf5, 0x21, 0x00


	//----- nvinfo : EIATTR_KPARAM_INFO
	.align		4
.L_15:
        /*0048*/ 	.byte	0x04, 0x17
        /*004a*/ 	.short	(.L_17 - .L_16)
.L_16:
        /*004c*/ 	.word	0x00000000
        /*0050*/ 	.short	0x0001
        /*0052*/ 	.short	0x0008
        /*0054*/ 	.byte	0x00, 0xf5, 0x21, 0x00


	//----- nvinfo : EIATTR_KPARAM_INFO
	.align		4
.L_17:
        /*0058*/ 	.byte	0x04, 0x17
        /*005a*/ 	.short	(.L_19 - .L_18)
.L_18:
        /*005c*/ 	.word	0x00000000
        /*0060*/ 	.short	0x0000
        /*0062*/ 	.short	0x0000
        /*0064*/ 	.byte	0x00, 0xf5, 0x21, 0x00


	//----- nvinfo : EIATTR_SPARSE_MMA_MASK
	.align		4
.L_19:
        /*0068*/ 	.byte	0x03, 0x50
        /*006a*/ 	.short	0x0000


	//----- nvinfo : EIATTR_MAXREG_COUNT
	.align		4
        /*006c*/ 	.byte	0x03, 0x1b
        /*006e*/ 	.short	0x00ff


	//----- nvinfo : EIATTR_MERCURY_ISA_VERSION
	.align		4
        /*0070*/ 	.byte	0x03, 0x5f
        /*0072*/ 	.short	0x0101


	//----- nvinfo : EIATTR_VRC_CTA_INIT_COUNT
	.align		4
        /*0074*/ 	.byte	0x02, 0x4a
	.zero		1
	.zero		1


	//----- nvinfo : EIATTR_EXIT_INSTR_OFFSETS
	.align		4
        /*0078*/ 	.byte	0x04, 0x1c
        /*007a*/ 	.short	(.L_21 - .L_20)


	//   ....[0]....
.L_20:
        /*007c*/ 	.word	0x000000c0


	//   ....[1]....
        /*0080*/ 	.word	0x00000260


	//----- nvinfo : EIATTR_CBANK_PARAM_SIZE
	.align		4
.L_21:
        /*0084*/ 	.byte	0x03, 0x19
        /*0086*/ 	.short	0x0028


	//----- nvinfo : EIATTR_PARAM_CBANK
	.align		4
        /*0088*/ 	.byte	0x04, 0x0a
        /*008a*/ 	.short	(.L_23 - .L_22)
	.align		4
.L_22:
        /*008c*/ 	.word	index@(.nv.constant0._Z17compute_l2_kernelPKfS0_S0_Pfii)
        /*0090*/ 	.short	0x0380
        /*0092*/ 	.short	0x0028


	//----- nvinfo : EIATTR_SW_WAR
	.align		4
.L_23:
        /*0094*/ 	.byte	0x04, 0x36
        /*0096*/ 	.short	(.L_25 - .L_24)
.L_24:
        /*0098*/ 	.word	0x00000008
.L_25:


//--------------------- .nv.callgraph             --------------------------
	.section	.nv.callgraph,"",@"SHT_CUDA_CALLGRAPH"
	.align	4
	.sectionentsize	8
	.align		4
        /*0000*/ 	.word	0x00000000
	.align		4
        /*0004*/ 	.word	0xffffffff
	.align		4
        /*0008*/ 	.word	0x00000000
	.align		4
        /*000c*/ 	.word	0xfffffffe
	.align		4
        /*0010*/ 	.word	0x00000000
	.align		4
        /*0014*/ 	.word	0xfffffffd
	.align		4
        /*0018*/ 	.word	0x00000000
	.align		4
        /*001c*/ 	.word	0xfffffffc


//--------------------- .text._Z17compute_l2_kernelPKfS0_S0_Pfii --------------------------
	.section	.text._Z17compute_l2_kernelPKfS0_S0_Pfii,"ax",@progbits
	.align	128
        .global         _Z17compute_l2_kernelPKfS0_S0_Pfii
        .type           _Z17compute_l2_kernelPKfS0_S0_Pfii,@function
        .size           _Z17compute_l2_kernelPKfS0_S0_Pfii,(.L_x_1 - _Z17compute_l2_kernelPKfS0_S0_Pfii)
        .other          _Z17compute_l2_kernelPKfS0_S0_Pfii,@"STO_CUDA_ENTRY STV_DEFAULT"
_Z17compute_l2_kernelPKfS0_S0_Pfii:
.text._Z17compute_l2_kernelPKfS0_S0_Pfii:
[----:B------:R-:W-:Y:S01]  /*0000*/  LDC R1, c[0x0][0x37c] ;  /* 0x0000df00ff017b82 */ /* 0x000fe20000000800 */
[----:B------:R-:W0:Y:S07]  /*0010*/  S2R R0, SR_TID.Y ;  /* 0x0000000000007919 */ /* 0x000e2e0000002200 */
[----:B------:R-:W1:Y:S01]  /*0020*/  LDC R4, c[0x0][0x360] ;  /* 0x0000d800ff047b82 */ /* 0x000e620000000800 */
[----:B------:R-:W2:Y:S01]  /*0030*/  LDCU.64 UR6, c[0x0][0x3a0] ;  /* 0x00007400ff0677ac */ /* 0x000ea20008000a00 */
[----:B------:R-:W1:Y:S06]  /*0040*/  S2R R5, SR_TID.X ;  /* 0x0000000000057919 */ /* 0x000e6c0000002100 */
[----:B------:R-:W0:Y:S08]  /*0050*/  S2UR UR5, SR_CTAID.Y ;  /* 0x00000000000579c3 */ /* 0x000e300000002600 */
[----:B------:R-:W0:Y:S08]  /*0060*/  LDC R13, c[0x0][0x364] ;  /* 0x0000d900ff0d7b82 */ /* 0x000e300000000800 */
[----:B------:R-:W1:Y:S01]  /*0070*/  S2UR UR4, SR_CTAID.X ;  /* 0x00000000000479c3 */ /* 0x000e620000002500 */
[----:B0-----:R-:W-:-:S05]  /*0080*/  IMAD R13, R13, UR5, R0 ;  /* 0x000000050d0d7c24 */ /* 0x001fca000f8e0200 */
[----:B--2---:R-:W-:Y:S01]  /*0090*/  ISETP.GE.AND P0, PT, R13, UR7, PT ;  /* 0x000000070d007c0c */ /* 0x004fe2000bf06270 */
[----:B-1----:R-:W-:-:S05]  /*00a0*/  IMAD R4, R4, UR4, R5 ;  /* 0x0000000404047c24 */ /* 0x002fca000f8e0205 */
[----:B------:R-:W-:-:S13]  /*00b0*/  ISETP.GE.OR P0, PT, R4, UR6, P0 ;  /* 0x0000000604007c0c */ /* 0x000fda0008706670 */
[----:B------:R-:W-:Y:S05]  /*00c0*/  @P0 EXIT ;  /* 0x000000000000094d */ /* 0x000fea0003800000 */
[----:B------:R-:W-:Y:S01]  /*00d0*/  USHF.R.S32.HI UR4, URZ, 0x1f, UR6 ;  /* 0x0000001fff047899 */ /* 0x000fe20008011406 */
[----:B------:R-:W0:Y:S01]  /*00e0*/  LDC.64 R8, c[0x0][0x388] ;  /* 0x0000e200ff087b82 */ /* 0x000e220000000a00 */
[----:B------:R-:W1:Y:S01]  /*00f0*/  LDCU.64 UR8, c[0x0][0x380] ;  /* 0x00007000ff0877ac */ /* 0x000e620008000a00 */
[----:B------:R-:W-:-:S03]  /*0100*/  SHF.R.S32.HI R5, RZ, 0x1f, R4 ;  /* 0x0000001fff057819 */ /* 0x000fc60000011404 */
[C---:B------:R-:W-:Y:S02]  /*0110*/  IMAD R7, R13.reuse, UR4, RZ ;  /* 0x000000040d077c24 */ /* 0x040fe4000f8e02ff */
[----:B------:R-:W-:Y:S01]  /*0120*/  IMAD.WIDE.U32 R2, R13, UR6, R4 ;  /* 0x000000060d027c25 */ /* 0x000fe2000f8e0004 */
[----:B------:R-:W2:Y:S02]  /*0130*/  LDC.64 R10, c[0x0][0x390] ;  /* 0x0000e400ff0a7b82 */ /* 0x000ea40000000a00 */
[----:B------:R-:W3:Y:S02]  /*0140*/  LDCU.64 UR4, c[0x0][0x358] ;  /* 0x00006b00ff0477ac */ /* 0x000ee40008000a00 */
[----:B------:R-:W-:Y:S02]  /*0150*/  IADD3 R3, PT, PT, R3, R7, RZ ;  /* 0x0000000703037210 */ /* 0x000fe40007ffe0ff */
[C---:B------:R-:W-:Y:S02]  /*0160*/  SHF.L.U32 R0, R2.reuse, 0x2, RZ ;  /* 0x0000000202007819 */ /* 0x040fe400000006ff */
[----:B------:R-:W-:-:S02]  /*0170*/  SHF.L.U64.HI R12, R2, 0x2, R3 ;  /* 0x00000002020c7819 */ /* 0x000fc40000010203 */
[----:B-1----:R-:W-:-:S04]  /*0180*/  IADD3 R6, P0, PT, R0, UR8, RZ ;  /* 0x0000000800067c10 */ /* 0x002fc8000ff1e0ff */
[----:B------:R-:W-:Y:S01]  /*0190*/  IADD3.X R7, PT, PT, R12, UR9, RZ, P0, !PT ;  /* 0x000000090c077c10 */ /* 0x000fe200087fe4ff */
[----:B0-----:R-:W-:Y:S01]  /*01a0*/  IMAD.WIDE R2, R4, 0x4, R8 ;  /* 0x0000000404027825 */ /* 0x001fe200078e0208 */
[----:B------:R-:W0:Y:S03]  /*01b0*/  LDCU.64 UR8, c[0x0][0x398] ;  /* 0x00007300ff0877ac */ /* 0x000e260008000a00 */
[----:B---3--:R-:W3:Y:S01]  /*01c0*/  LDG.E.CONSTANT R6, desc[UR4][R6.64] ;  /* 0x0000000406067981 */ /* 0x008ee2000c1e9900 */
[----:B--2---:R-:W-:-:S03]  /*01d0*/  IMAD.WIDE.U32 R4, R13, 0x4, R10 ;  /* 0x000000040d047825 */ /* 0x004fc600078e000a */
[----:B------:R-:W2:Y:S04]  /*01e0*/  LDG.E.CONSTANT R2, desc[UR4][R2.64] ;  /* 0x0000000402027981 */ /* 0x000ea8000c1e9900 */
[----:B------:R-:W4:Y:S01]  /*01f0*/  LDG.E.CONSTANT R5, desc[UR4][R4.64] ;  /* 0x0000000404057981 */ /* 0x000f22000c1e9900 */
[----:B0-----:R-:W-:Y:S01]  /*0200*/  IADD3 R8, P0, PT, R0, UR8, RZ ;  /* 0x0000000800087c10 */ /* 0x001fe2000ff1e0ff */
[----:B---3--:R-:W-:-:S04]  /*0210*/  FADD R9, R6, R6 ;  /* 0x0000000606097221 */ /* 0x008fc80000000000 */
[----:B--2---:R-:W-:Y:S01]  /*0220*/  FADD R0, R2, -R9 ;  /* 0x8000000902007221 */ /* 0x004fe20000000000 */
[----:B------:R-:W-:-:S03]  /*0230*/  IADD3.X R9, PT, PT, R12, UR9, RZ, P0, !PT ;  /* 0x000000090c097c10 */ /* 0x000fc600087fe4ff */
[----:B----4-:R-:W-:-:S05]  /*0240*/  FADD R11, R0, R5 ;  /* 0x00000005000b7221 */ /* 0x010fca0000000000 */
[----:B------:R-:W-:Y:S01]  /*0250*/  STG.E desc[UR4][R8.64], R11 ;  /* 0x0000000b08007986 */ /* 0x000fe2000c101904 */
[----:B------:R-:W-:Y:S05]  /*0260*/  EXIT ;  /* 0x000000000000794d */ /* 0x000fea0003800000 */
.L_x_0:
[----:B------:R-:W-:-:S00]  /*0270*/  BRA `(.L_x_0) ;  /* 0xfffffffc00fc7947 */ /* 0x000fc0000383ffff */
[----:B------:R-:W-:-:S00]  /*0280*/  NOP ;  /* 0x0000000000007918 */ /* 0x000fc00000000000 */
[----:B------:R-:W-:-:S00]  /*0290*/  NOP ;  /* 0x0000000000007918 */ /* 0x000fc00000000000 */
[----:B------:R-:W-:-:S00]  /*02a0*/  NOP ;  /* 0x0000000000007918 */ /* 0x000fc00000000000 */
[----:B------:R-:W-:-:S00]  /*02b0*/  NOP ;  /* 0x0000000000007918 */ /* 0x000fc00000000000 */
[----:B------:R-:W-:-:S00]  /*02c0*/  NOP ;  /* 0x0000000000007918 */ /* 0x000fc00000000000 */
[----:B------:R-:W-:-:S00]  /*02d0*/  NOP ;  /* 0x0000000000007918 */ /* 0x000fc00000000000 */
[----:B------:R-:W-:-:S00]  /*02e0*/  NOP ;  /* 0x0000000000007918 */ /* 0x000fc00000000000 */
[----:B------:R-:W-:-:S00]  /*02f0*/  NOP ;  /* 0x0000000000007918 */ /* 0x000fc00000000000 */
.L_x_1:


//--------------------- .nv.shared.reserved.0     --------------------------
	.section	.nv.shared.reserved.0,"aw",@nobits
	.weak		__nv_reservedSMEM_offset_0_alias
	.size		__nv_reservedSMEM_offset_0_alias, 0, 64
	.other		__nv_reservedSMEM_offset_0_alias,@"STO_CUDA_RESERVED_SHARED STV_DEFAULT"
__nv_reservedSMEM_offset_0_alias:
	.zero		0
	.zero		64


//--------------------- .nv.constant0._Z17compute_l2_kernelPKfS0_S0_Pfii --------------------------
	.section	.nv.constant0._Z17compute_l2_kernelPKfS0_S0_Pfii,"a",@progbits
	.sectionflags	@""
	.align	4
.nv.constant0._Z17compute_l2_kernelPKfS0_S0_Pfii:
	.zero		936


//--------------------- SYMBOLS --------------------------

	.type		.nv.reservedSmem.offset0,@object
	.size		.nv.reservedSmem.offset0,0x4
